//
// Generated by NVIDIA NVVM Compiler
//
// Compiler Build ID: CL-36424714
// Cuda compilation tools, release 13.0, V13.0.88
// Based on NVVM 20.0.0
//

.version 9.0
.target sm_100
.address_size 64

	// .globl	_Z17fnv1a_hash_kernelPKiPjii

.visible .entry _Z17fnv1a_hash_kernelPKiPjii(
	.param .u64 .ptr .align 1 _Z17fnv1a_hash_kernelPKiPjii_param_0,
	.param .u64 .ptr .align 1 _Z17fnv1a_hash_kernelPKiPjii_param_1,
	.param .u32 _Z17fnv1a_hash_kernelPKiPjii_param_2,
	.param .u32 _Z17fnv1a_hash_kernelPKiPjii_param_3
)
{
	.reg .pred 	%p<7>;
	.reg .b32 	%r<115>;
	.reg .b64 	%rd<9>;

	ld.param.u64 	%rd1, [_Z17fnv1a_hash_kernelPKiPjii_param_0];
	ld.param.u64 	%rd2, [_Z17fnv1a_hash_kernelPKiPjii_param_1];
	ld.param.u32 	%r19, [_Z17fnv1a_hash_kernelPKiPjii_param_2];
	ld.param.u32 	%r18, [_Z17fnv1a_hash_kernelPKiPjii_param_3];
	mov.u32 	%r20, %ctaid.x;
	mov.u32 	%r21, %ntid.x;
	mov.u32 	%r22, %tid.x;
	mad.lo.s32 	%r1, %r20, %r21, %r22;
	setp.ge.s32 	%p1, %r1, %r19;
	@%p1 bra 	$L__BB0_9;
	cvta.to.global.u64 	%rd3, %rd1;
	mul.wide.s32 	%rd4, %r1, 4;
	add.s64 	%rd5, %rd3, %rd4;
	ld.global.u32 	%r23, [%rd5];
	and.b32  	%r24, %r23, 255;
	xor.b32  	%r25, %r24, -2128831035;
	mul.lo.s32 	%r26, %r25, 16777619;
	shr.u32 	%r27, %r23, 8;
	and.b32  	%r28, %r27, 255;
	xor.b32  	%r29, %r28, %r26;
	mul.lo.s32 	%r30, %r29, 16777619;
	shr.u32 	%r31, %r23, 16;
	and.b32  	%r32, %r31, 255;
	xor.b32  	%r33, %r32, %r30;
	mul.lo.s32 	%r34, %r33, 16777619;
	shr.u32 	%r35, %r23, 24;
	xor.b32  	%r36, %r35, %r34;
	mul.lo.s32 	%r114, %r36, 16777619;
	setp.lt.s32 	%p2, %r18, 2;
	@%p2 bra 	$L__BB0_8;
	add.s32 	%r3, %r18, -1;
	add.s32 	%r38, %r18, -2;
	and.b32  	%r4, %r3, 3;
	setp.lt.u32 	%p3, %r38, 3;
	@%p3 bra 	$L__BB0_5;
	and.b32  	%r39, %r3, -4;
	neg.s32 	%r108, %r39;
$L__BB0_4:
	and.b32  	%r40, %r114, 255;
	xor.b32  	%r41, %r40, -2128831035;
	mul.lo.s32 	%r42, %r41, 16777619;
	shr.u32 	%r43, %r114, 8;
	and.b32  	%r44, %r43, 255;
	xor.b32  	%r45, %r44, %r42;
	mul.lo.s32 	%r46, %r45, 16777619;
	shr.u32 	%r47, %r114, 16;
	and.b32  	%r48, %r47, 255;
	xor.b32  	%r49, %r48, %r46;
	mul.lo.s32 	%r50, %r49, 16777619;
	shr.u32 	%r51, %r114, 24;
	xor.b32  	%r52, %r51, %r50;
	mul.lo.s32 	%r53, %r52, 16777619;
	and.b32  	%r54, %r53, 255;
	xor.b32  	%r55, %r54, -2128831035;
	mul.lo.s32 	%r56, %r55, 16777619;
	shr.u32 	%r57, %r53, 8;
	and.b32  	%r58, %r57, 255;
	xor.b32  	%r59, %r58, %r56;
	mul.lo.s32 	%r60, %r59, 16777619;
	shr.u32 	%r61, %r53, 16;
	and.b32  	%r62, %r61, 255;
	xor.b32  	%r63, %r62, %r60;
	mul.lo.s32 	%r64, %r63, 16777619;
	shr.u32 	%r65, %r53, 24;
	xor.b32  	%r66, %r65, %r64;
	mul.lo.s32 	%r67, %r66, 16777619;
	and.b32  	%r68, %r67, 255;
	xor.b32  	%r69, %r68, -2128831035;
	mul.lo.s32 	%r70, %r69, 16777619;
	shr.u32 	%r71, %r67, 8;
	and.b32  	%r72, %r71, 255;
	xor.b32  	%r73, %r72, %r70;
	mul.lo.s32 	%r74, %r73, 16777619;
	shr.u32 	%r75, %r67, 16;
	and.b32  	%r76, %r75, 255;
	xor.b32  	%r77, %r76, %r74;
	mul.lo.s32 	%r78, %r77, 16777619;
	shr.u32 	%r79, %r67, 24;
	xor.b32  	%r80, %r79, %r78;
	mul.lo.s32 	%r81, %r80, 16777619;
	and.b32  	%r82, %r81, 255;
	xor.b32  	%r83, %r82, -2128831035;
	mul.lo.s32 	%r84, %r83, 16777619;
	shr.u32 	%r85, %r81, 8;
	and.b32  	%r86, %r85, 255;
	xor.b32  	%r87, %r86, %r84;
	mul.lo.s32 	%r88, %r87, 16777619;
	shr.u32 	%r89, %r81, 16;
	and.b32  	%r90, %r89, 255;
	xor.b32  	%r91, %r90, %r88;
	mul.lo.s32 	%r92, %r91, 16777619;
	shr.u32 	%r93, %r81, 24;
	xor.b32  	%r94, %r93, %r92;
	mul.lo.s32 	%r114, %r94, 16777619;
	add.s32 	%r108, %r108, 4;
	setp.ne.s32 	%p4, %r108, 0;
	@%p4 bra 	$L__BB0_4;
$L__BB0_5:
	setp.eq.s32 	%p5, %r4, 0;
	@%p5 bra 	$L__BB0_8;
	neg.s32 	%r112, %r4;
$L__BB0_7:
	.pragma "nounroll";
	and.b32  	%r95, %r114, 255;
	xor.b32  	%r96, %r95, -2128831035;
	mul.lo.s32 	%r97, %r96, 16777619;
	shr.u32 	%r98, %r114, 8;
	and.b32  	%r99, %r98, 255;
	xor.b32  	%r100, %r99, %r97;
	mul.lo.s32 	%r101, %r100, 16777619;
	shr.u32 	%r102, %r114, 16;
	and.b32  	%r103, %r102, 255;
	xor.b32  	%r104, %r103, %r101;
	mul.lo.s32 	%r105, %r104, 16777619;
	shr.u32 	%r106, %r114, 24;
	xor.b32  	%r107, %r106, %r105;
	mul.lo.s32 	%r114, %r107, 16777619;
	add.s32 	%r112, %r112, 1;
	setp.ne.s32 	%p6, %r112, 0;
	@%p6 bra 	$L__BB0_7;
$L__BB0_8:
	cvta.to.global.u64 	%rd6, %rd2;
	add.s64 	%rd8, %rd6, %rd4;
	st.global.u32 	[%rd8], %r114;
$L__BB0_9:
	ret;

}


// ===== COMPILED SASS (sm_100) =====

	.target	sm_100

	.elftype	@"ET_EXEC"


//--------------------- .note.nv.tkinfo           --------------------------
	.section	.note.nv.tkinfo,"",@"SHT_NOTE"
	.sectionflags	@"SHF_NOTE_NV_TKINFO"
	.tkinfo
        /*0018*/ 	.word	0x00000002
        /*0030*/ 	.string	""
        /*0030*/ 	.string	"ptxas"
        /*0030*/ 	.string	"Cuda compilation tools, release 13.0, V13.0.88"
        /*0030*/ 	.string	"Build cuda_13.0.r13.0/compiler.36424714_0"
        /*0030*/ 	.string	"-arch sm_100 -m 64 "



//--------------------- .note.nv.cuinfo           --------------------------
	.section	.note.nv.cuinfo,"",@"SHT_NOTE"
	.sectionflags	@"SHF_NOTE_NV_CUINFO"
        /*0018*/ 	.short	0x0002
        /*001a*/ 	.short	0x0064
        /*001c*/ 	.short	0x0082
	.zero		2


//--------------------- .nv.info                  --------------------------
	.section	.nv.info,"",@"SHT_CUDA_INFO"
	.align	4


	//----- nvinfo : EIATTR_REGCOUNT
	.align		4
        /*0000*/ 	.byte	0x04, 0x2f
        /*0002*/ 	.short	(.L_1 - .L_0)
	.align		4
.L_0:
        /*0004*/ 	.word	index@(_Z17fnv1a_hash_kernelPKiPjii)
        /*0008*/ 	.word	0x00000008


	//----- nvinfo : EIATTR_FRAME_SIZE
	.align		4
.L_1:
        /*000c*/ 	.byte	0x04, 0x11
        /*000e*/ 	.short	(.L_3 - .L_2)
	.align		4
.L_2:
        /*0010*/ 	.word	index@(_Z17fnv1a_hash_kernelPKiPjii)
        /*0014*/ 	.word	0x00000000


	//----- nvinfo : EIATTR_MIN_STACK_SIZE
	.align		4
.L_3:
        /*0018*/ 	.byte	0x04, 0x12
        /*001a*/ 	.short	(.L_5 - .L_4)
	.align		4
.L_4:
        /*001c*/ 	.word	index@(_Z17fnv1a_hash_kernelPKiPjii)
        /*0020*/ 	.word	0x00000000
.L_5:


//--------------------- .nv.compat                --------------------------
	.section	.nv.compat,"",@"SHT_CUDA_COMPAT_INFO"
	.align	4
        /*0000*/ 	.byte	0x02, 0x09, 0x00, 0x00, 0x02, 0x02, 0x01, 0x00, 0x02, 0x05, 0x05, 0x00, 0x03, 0x07, 0x01, 0x01
        /*0010*/ 	.byte	0x02, 0x03, 0x00, 0x00, 0x02, 0x06, 0x01, 0x00, 0x04, 0x0b, 0x08, 0x00, 0x09, 0x00, 0x00, 0x00
        /*0020*/ 	.byte	0x00, 0x00, 0x00, 0x00


//--------------------- .nv.info._Z17fnv1a_hash_kernelPKiPjii --------------------------
	.section	.nv.info._Z17fnv1a_hash_kernelPKiPjii,"",@"SHT_CUDA_INFO"
	.sectionflags	@""
	.align	4


	//----- nvinfo : EIATTR_CUDA_API_VERSION
	.align		4
        /*0000*/ 	.byte	0x04, 0x37
        /*0002*/ 	.short	(.L_7 - .L_6)
.L_6:
        /*0004*/ 	.word	0x00000082


	//----- nvinfo : EIATTR_KPARAM_INFO
	.align		4
.L_7:
        /*0008*/ 	.byte	0x04, 0x17
        /*000a*/ 	.short	(.L_9 - .L_8)
.L_8:
        /*000c*/ 	.word	0x00000000
        /*0010*/ 	.short	0x0003
        /*0012*/ 	.short	0x0014
        /*0014*/ 	.byte	0x00, 0xf0, 0x11, 0x00


	//----- nvinfo : EIATTR_KPARAM_INFO
	.align		4
.L_9:
        /*0018*/ 	.byte	0x04, 0x17
        /*001a*/ 	.short	(.L_11 - .L_10)
.L_10:
        /*001c*/ 	.word	0x00000000
        /*0020*/ 	.short	0x0002
        /*0022*/ 	.short	0x0010
        /*0024*/ 	.byte	0x00, 0xf0, 0x11, 0x00


	//----- nvinfo : EIATTR_KPARAM_INFO
	.align		4
.L_11:
        /*0028*/ 	.byte	0x04, 0x17
        /*002a*/ 	.short	(.L_13 - .L_12)
.L_12:
        /*002c*/ 	.word	0x00000000
        /*0030*/ 	.short	0x0001
        /*0032*/ 	.short	0x0008
        /*0034*/ 	.byte	0x00, 0xf5, 0x21, 0x00


	//----- nvinfo : EIATTR_KPARAM_INFO
	.align		4
.L_13:
        /*0038*/ 	.byte	0x04, 0x17
        /*003a*/ 	.short	(.L_15 - .L_14)
.L_14:
        /*003c*/ 	.word	0x00000000
        /*0040*/ 	.short	0x0000
        /*0042*/ 	.short	0x0000
        /*0044*/ 	.byte	0x00, 0xf5, 0x21, 0x00


	//----- nvinfo : EIATTR_SPARSE_MMA_MASK
	.align		4
.L_15:
        /*0048*/ 	.byte	0x03, 0x50
        /*004a*/ 	.short	0x0000


	//----- nvinfo : EIATTR_MAXREG_COUNT
	.align		4
        /*004c*/ 	.byte	0x03, 0x1b
        /*004e*/ 	.short	0x00ff


	//----- nvinfo : EIATTR_MERCURY_ISA_VERSION
	.align		4
        /*0050*/ 	.byte	0x03, 0x5f
        /*0052*/ 	.short	0x0101


	//----- nvinfo : EIATTR_VRC_CTA_INIT_COUNT
	.align		4
        /*0054*/ 	.byte	0x02, 0x4a
	.zero		1
	.zero		1


	//----- nvinfo : EIATTR_EXIT_INSTR_OFFSETS
	.align		4
        /*0058*/ 	.byte	0x04, 0x1c
        /*005a*/ 	.short	(.L_17 - .L_16)


	//   ....[0]....
.L_16:
        /*005c*/ 	.word	0x00000070


	//   ....[1]....
        /*0060*/ 	.word	0x000006a0


	//----- nvinfo : EIATTR_CBANK_PARAM_SIZE
	.align		4
.L_17:
        /*0064*/ 	.byte	0x03, 0x19
        /*0066*/ 	.short	0x0018


	//----- nvinfo : EIATTR_PARAM_CBANK
	.align		4
        /*0068*/ 	.byte	0x04, 0x0a
        /*006a*/ 	.short	(.L_19 - .L_18)
	.align		4
.L_18:
        /*006c*/ 	.word	index@(.nv.constant0._Z17fnv1a_hash_kernelPKiPjii)
        /*0070*/ 	.short	0x0380
        /*0072*/ 	.short	0x0018


	//----- nvinfo : EIATTR_SW_WAR
	.align		4
.L_19:
        /*0074*/ 	.byte	0x04, 0x36
        /*0076*/ 	.short	(.L_21 - .L_20)
.L_20:
        /*0078*/ 	.word	0x00000008
.L_21:


//--------------------- .nv.callgraph             --------------------------
	.section	.nv.callgraph,"",@"SHT_CUDA_CALLGRAPH"
	.align	4
	.sectionentsize	8
	.align		4
        /*0000*/ 	.word	0x00000000
	.align		4
        /*0004*/ 	.word	0xffffffff
	.align		4
        /*0008*/ 	.word	0x00000000
	.align		4
        /*000c*/ 	.word	0xfffffffe
	.align		4
        /*0010*/ 	.word	0x00000000
	.align		4
        /*0014*/ 	.word	0xfffffffd
	.align		4
        /*0018*/ 	.word	0x00000000
	.align		4
        /*001c*/ 	.word	0xfffffffc


//--------------------- .text._Z17fnv1a_hash_kernelPKiPjii --------------------------
	.section	.text._Z17fnv1a_hash_kernelPKiPjii,"ax",@progbits
	.align	128
        .global         _Z17fnv1a_hash_kernelPKiPjii
        .type           _Z17fnv1a_hash_kernelPKiPjii,@function
        .size           _Z17fnv1a_hash_kernelPKiPjii,(.L_x_5 - _Z17fnv1a_hash_kernelPKiPjii)
        .other          _Z17fnv1a_hash_kernelPKiPjii,@"STO_CUDA_ENTRY STV_DEFAULT"
_Z17fnv1a_hash_kernelPKiPjii:
.text._Z17fnv1a_hash_kernelPKiPjii:
[----:B------:R-:W-:Y:S01]  /*0000*/  LDC R1, c[0x0][0x37c] ;  /* 0x0000df00ff017b82 */ /* 0x000fe20000000800 */
[----:B------:R-:W0:Y:S07]  /*0010*/  S2R R3, SR_TID.X ;  /* 0x0000000000037919 */ /* 0x000e2e0000002100 */
[----:B------:R-:W0:Y:S01]  /*0020*/  S2UR UR4, SR_CTAID.X ;  /* 0x00000000000479c3 */ /* 0x000e220000002500 */
[----:B------:R-:W1:Y:S07]  /*0030*/  LDCU UR5, c[0x0][0x390] ;  /* 0x00007200ff0577ac */ /* 0x000e6e0008000800 */
[----:B------:R-:W0:Y:S02]  /*0040*/  LDC R0, c[0x0][0x360] ;  /* 0x0000d800ff007b82 */ /* 0x000e240000000800 */
[----:B0-----:R-:W-:-:S05]  /*0050*/  IMAD R0, R0, UR4, R3 ;  /* 0x0000000400007c24 */ /* 0x001fca000f8e0203 */
[----:B-1----:R-:W-:-:S13]  /*0060*/  ISETP.GE.AND P0, PT, R0, UR5, PT ;  /* 0x0000000500007c0c */ /* 0x002fda000bf06270 */
[----:B------:R-:W-:Y:S05]  /*0070*/  @P0 EXIT ;  /* 0x000000000000094d */ /* 0x000fea0003800000 */
[----:B------:R-:W0:Y:S01]  /*0080*/  LDC.64 R2, c[0x0][0x380] ;  /* 0x0000e000ff027b82 */ /* 0x000e220000000a00 */
[----:B------:R-:W1:Y:S01]  /*0090*/  LDCU.64 UR8, c[0x0][0x358] ;  /* 0x00006b00ff0877ac */ /* 0x000e620008000a00 */
[----:B------:R-:W2:Y:S01]  /*00a0*/  LDCU UR5, c[0x0][0x394] ;  /* 0x00007280ff0577ac */ /* 0x000ea20008000800 */
[----:B0-----:R-:W-:-:S06]  /*00b0*/  IMAD.WIDE R2, R0, 0x4, R2 ;  /* 0x0000000400027825 */ /* 0x001fcc00078e0202 */
[----:B-1----:R-:W3:Y:S01]  /*00c0*/  LDG.E R2, desc[UR8][R2.64] ;  /* 0x0000000802027981 */ /* 0x002ee2000c1e1900 */
[----:B--2---:R-:W-:Y:S01]  /*00d0*/  UISETP.GE.AND UP0, UPT, UR5, 0x2, UPT ;  /* 0x000000020500788c */ /* 0x004fe2000bf06270 */
[----:B---3--:R-:W-:Y:S02]  /*00e0*/  LOP3.LUT R4, R2, 0xff, RZ, 0xc0, !PT ;  /* 0x000000ff02047812 */ /* 0x008fe400078ec0ff */
[--C-:B------:R-:W-:Y:S02]  /*00f0*/  SHF.R.U32.HI R5, RZ, 0x8, R2.reuse ;  /* 0x00000008ff057819 */ /* 0x100fe40000011602 */
[----:B------:R-:W-:Y:S02]  /*0100*/  LOP3.LUT R4, R4, 0x811c9dc5, RZ, 0x3c, !PT ;  /* 0x811c9dc504047812 */ /* 0x000fe400078e3cff */
[----:B------:R-:W-:-:S03]  /*0110*/  SHF.R.U32.HI R3, RZ, 0x18, R2 ;  /* 0x00000018ff037819 */ /* 0x000fc60000011602 */
[----:B------:R-:W-:-:S05]  /*0120*/  IMAD R4, R4, 0x1000193, RZ ;  /* 0x0100019304047824 */ /* 0x000fca00078e02ff */
[----:B------:R-:W-:Y:S02]  /*0130*/  LOP3.LUT R4, R4, 0xff, R5, 0x78, !PT ;  /* 0x000000ff04047812 */ /* 0x000fe400078e7805 */
[----:B------:R-:W-:-:S03]  /*0140*/  SHF.R.U32.HI R5, RZ, 0x10, R2 ;  /* 0x00000010ff057819 */ /* 0x000fc60000011602 */
[----:B------:R-:W-:-:S05]  /*0150*/  IMAD R4, R4, 0x1000193, RZ ;  /* 0x0100019304047824 */ /* 0x000fca00078e02ff */
[----:B------:R-:W-:-:S05]  /*0160*/  LOP3.LUT R4, R4, 0xff, R5, 0x78, !PT ;  /* 0x000000ff04047812 */ /* 0x000fca00078e7805 */
[----:B------:R-:W-:-:S05]  /*0170*/  IMAD R4, R4, 0x1000193, RZ ;  /* 0x0100019304047824 */ /* 0x000fca00078e02ff */
[----:B------:R-:W-:-:S05]  /*0180*/  LOP3.LUT R3, R3, R4, RZ, 0x3c, !PT ;  /* 0x0000000403037212 */ /* 0x000fca00078e3cff */
[----:B------:R-:W-:Y:S01]  /*0190*/  IMAD R5, R3, 0x1000193, RZ ;  /* 0x0100019303057824 */ /* 0x000fe200078e02ff */
[----:B------:R-:W-:Y:S06]  /*01a0*/  BRA.U !UP0, `(.L_x_0) ;  /* 0x0000000508307547 */ /* 0x000fec000b800000 */
[----:B------:R-:W-:Y:S02]  /*01b0*/  UIADD3 UR4, UPT, UPT, UR5, -0x1, URZ ;  /* 0xffffffff05047890 */ /* 0x000fe4000fffe0ff */
[----:B------:R-:W-:Y:S02]  /*01c0*/  UIADD3 UR5, UPT, UPT, UR5, -0x2, URZ ;  /* 0xfffffffe05057890 */ /* 0x000fe4000fffe0ff */
[----:B------:R-:W-:Y:S02]  /*01d0*/  ULOP3.LUT UR6, UR4, 0x3, URZ, 0xc0, !UPT ;  /* 0x0000000304067892 */ /* 0x000fe4000f8ec0ff */
[----:B------:R-:W-:Y:S02]  /*01e0*/  UISETP.GE.U32.AND UP1, UPT, UR5, 0x3, UPT ;  /* 0x000000030500788c */ /* 0x000fe4000bf26070 */
[----:B------:R-:W-:-:S07]  /*01f0*/  UISETP.NE.AND UP0, UPT, UR6, URZ, UPT ;  /* 0x000000ff0600728c */ /* 0x000fce000bf05270 */
[----:B------:R-:W-:Y:S05]  /*0200*/  BRA.U !UP1, `(.L_x_1) ;  /* 0x0000000109d47547 */ /* 0x000fea000b800000 */
[----:B------:R-:W-:-:S04]  /*0210*/  ULOP3.LUT UR4, UR4, 0xfffffffc, URZ, 0xc0, !UPT ;  /* 0xfffffffc04047892 */ /* 0x000fc8000f8ec0ff */
[----:B------:R-:W-:-:S12]  /*0220*/  UIADD3 UR4, UPT, UPT, -UR4, URZ, URZ ;  /* 0x000000ff04047290 */ /* 0x000fd8000fffe1ff */
.L_x_2:
[----:B------:R-:W-:Y:S01]  /*0230*/  LOP3.LUT R2, R5, 0xff, RZ, 0xc0, !PT ;  /* 0x000000ff05027812 */ /* 0x000fe200078ec0ff */
[----:B------:R-:W-:Y:S01]  /*0240*/  UIADD3 UR4, UPT, UPT, UR4, 0x4, URZ ;  /* 0x0000000404047890 */ /* 0x000fe2000fffe0ff */
[----:B------:R-:W-:Y:S02]  /*0250*/  SHF.R.U32.HI R3, RZ, 0x8, R5 ;  /* 0x00000008ff037819 */ /* 0x000fe40000011605 */
[----:B------:R-:W-:Y:S01]  /*0260*/  LOP3.LUT R2, R2, 0x811c9dc5, RZ, 0x3c, !PT ;  /* 0x811c9dc502027812 */ /* 0x000fe200078e3cff */
[----:B------:R-:W-:-:S04]  /*0270*/  UISETP.NE.AND UP1, UPT, UR4, URZ, UPT ;  /* 0x000000ff0400728c */ /* 0x000fc8000bf25270 */
[----:B------:R-:W-:-:S05]  /*0280*/  IMAD R2, R2, 0x1000193, RZ ;  /* 0x0100019302027824 */ /* 0x000fca00078e02ff */
[----:B------:R-:W-:Y:S02]  /*0290*/  LOP3.LUT R2, R2, 0xff, R3, 0x78, !PT ;  /* 0x000000ff02027812 */ /* 0x000fe400078e7803 */
[--C-:B------:R-:W-:Y:S02]  /*02a0*/  SHF.R.U32.HI R3, RZ, 0x10, R5.reuse ;  /* 0x00000010ff037819 */ /* 0x100fe40000011605 */
[----:B------:R-:W-:Y:S01]  /*02b0*/  SHF.R.U32.HI R5, RZ, 0x18, R5 ;  /* 0x00000018ff057819 */ /* 0x000fe20000011605 */
[----:B------:R-:W-:-:S05]  /*02c0*/  IMAD R2, R2, 0x1000193, RZ ;  /* 0x0100019302027824 */ /* 0x000fca00078e02ff */
[----:B------:R-:W-:-:S05]  /*02d0*/  LOP3.LUT R2, R2, 0xff, R3, 0x78, !PT ;  /* 0x000000ff02027812 */ /* 0x000fca00078e7803 */
[----:B------:R-:W-:-:S05]  /*02e0*/  IMAD R2, R2, 0x1000193, RZ ;  /* 0x0100019302027824 */ /* 0x000fca00078e02ff */
[----:B------:R-:W-:-:S05]  /*02f0*/  LOP3.LUT R2, R5, R2, RZ, 0x3c, !PT ;  /* 0x0000000205027212 */ /* 0x000fca00078e3cff */
[----:B------:R-:W-:-:S05]  /*0300*/  IMAD R2, R2, 0x1000193, RZ ;  /* 0x0100019302027824 */ /* 0x000fca00078e02ff */
[----:B------:R-:W-:Y:S02]  /*0310*/  LOP3.LUT R3, R2, 0xff, RZ, 0xc0, !PT ;  /* 0x000000ff02037812 */ /* 0x000fe400078ec0ff */
[----:B------:R-:W-:Y:S02]  /*0320*/  SHF.R.U32.HI R4, RZ, 0x8, R2 ;  /* 0x00000008ff047819 */ /* 0x000fe40000011602 */
[----:B------:R-:W-:-:S05]  /*0330*/  LOP3.LUT R3, R3, 0x811c9dc5, RZ, 0x3c, !PT ;  /* 0x811c9dc503037812 */ /* 0x000fca00078e3cff */
        /* <DEDUP_REMOVED lines=32> */
[----:B------:R-:W-:Y:S01]  /*0540*/  IMAD R5, R2, 0x1000193, RZ ;  /* 0x0100019302057824 */ /* 0x000fe200078e02ff */
[----:B------:R-:W-:Y:S06]  /*0550*/  BRA.U UP1, `(.L_x_2) ;  /* 0xfffffffd01347547 */ /* 0x000fec000b83ffff */
.L_x_1:
[----:B------:R-:W-:Y:S05]  /*0560*/  BRA.U !UP0, `(.L_x_0) ;  /* 0x0000000108407547 */ /* 0x000fea000b800000 */
[----:B------:R-:W-:-:S12]  /*0570*/  UIADD3 UR6, UPT, UPT, -UR6, URZ, URZ ;  /* 0x000000ff06067290 */ /* 0x000fd8000fffe1ff */
.L_x_3:
        /* <DEDUP_REMOVED lines=15> */
.L_x_0:
[----:B------:R-:W0:Y:S02]  /*0670*/  LDC.64 R2, c[0x0][0x388] ;  /* 0x0000e200ff027b82 */ /* 0x000e240000000a00 */
[----:B0-----:R-:W-:-:S05]  /*0680*/  IMAD.WIDE R2, R0, 0x4, R2 ;  /* 0x0000000400027825 */ /* 0x001fca00078e0202 */
[----:B------:R-:W-:Y:S01]  /*0690*/  STG.E desc[UR8][R2.64], R5 ;  /* 0x0000000502007986 */ /* 0x000fe2000c101908 */
[----:B------:R-:W-:Y:S05]  /*06a0*/  EXIT ;  /* 0x000000000000794d */ /* 0x000fea0003800000 */
.L_x_4:
[----:B------:R-:W-:-:S00]  /*06b0*/  BRA `(.L_x_4) ;  /* 0xfffffffc00fc7947 */ /* 0x000fc0000383ffff */
[----:B------:R-:W-:-:S00]  /*06c0*/  NOP ;  /* 0x0000000000007918 */ /* 0x000fc00000000000 */
        /* <DEDUP_REMOVED lines=11> */
.L_x_5:


//--------------------- .nv.shared.reserved.0     --------------------------
	.section	.nv.shared.reserved.0,"aw",@nobits
	.weak		__nv_reservedSMEM_offset_0_alias
	.size		__nv_reservedSMEM_offset_0_alias, 0, 64
	.other		__nv_reservedSMEM_offset_0_alias,@"STO_CUDA_RESERVED_SHARED STV_DEFAULT"
__nv_reservedSMEM_offset_0_alias:
	.zero		0
	.zero		64


//--------------------- .nv.constant0._Z17fnv1a_hash_kernelPKiPjii --------------------------
	.section	.nv.constant0._Z17fnv1a_hash_kernelPKiPjii,"a",@progbits
	.sectionflags	@""
	.align	4
.nv.constant0._Z17fnv1a_hash_kernelPKiPjii:
	.zero		920


//--------------------- SYMBOLS --------------------------

	.type		.nv.reservedSmem.offset0,@object
	.size		.nv.reservedSmem.offset0,0x4
